//
// Generated by NVIDIA NVVM Compiler
//
// Compiler Build ID: CL-36424714
// Cuda compilation tools, release 13.0, V13.0.88
// Based on NVVM 20.0.0
//

.version 9.0
.target sm_100
.address_size 64

	// .globl	_Z9block_sumPKdPdm
// _ZZ9block_sumPKdPdmE5sdata has been demoted

.visible .entry _Z9block_sumPKdPdm(
	.param .u64 .ptr .align 1 _Z9block_sumPKdPdm_param_0,
	.param .u64 .ptr .align 1 _Z9block_sumPKdPdm_param_1,
	.param .u64 _Z9block_sumPKdPdm_param_2
)
{
	.reg .pred 	%p<7>;
	.reg .b16 	%rs<5>;
	.reg .b32 	%r<24>;
	.reg .b64 	%rd<11>;
	.reg .b64 	%fd<9>;
	// demoted variable
	.shared .align 8 .b8 _ZZ9block_sumPKdPdmE5sdata[8192];
	ld.param.u64 	%rd2, [_Z9block_sumPKdPdm_param_0];
	ld.param.u64 	%rd3, [_Z9block_sumPKdPdm_param_1];
	ld.param.u64 	%rd4, [_Z9block_sumPKdPdm_param_2];
	mov.u32 	%r1, %tid.x;
	mov.u32 	%r2, %ctaid.x;
	mov.u32 	%r8, %ntid.x;
	mad.lo.s32 	%r9, %r2, %r8, %r1;
	cvt.s64.s32 	%rd1, %r9;
	setp.le.u64 	%p1, %rd4, %rd1;
	mov.f64 	%fd8, 0d0000000000000000;
	@%p1 bra 	$L__BB0_2;
	cvta.to.global.u64 	%rd5, %rd2;
	shl.b64 	%rd6, %rd1, 3;
	add.s64 	%rd7, %rd5, %rd6;
	ld.global.f64 	%fd8, [%rd7];
$L__BB0_2:
	shl.b32 	%r11, %r1, 3;
	mov.u32 	%r12, _ZZ9block_sumPKdPdmE5sdata;
	add.s32 	%r3, %r12, %r11;
	st.shared.f64 	[%r3], %fd8;
	bar.sync 	0;
	setp.ne.s64 	%p2, %rd4, 1;
	selp.u16 	%rs4, 1, 0, %p2;
	not.b32 	%r4, %r1;
	mov.b32 	%r23, 1024;
$L__BB0_3:
	cvt.u32.u16 	%r13, %rs4;
	and.b32  	%r14, %r13, 255;
	{ 
	.reg .pred 	%p1; 
	.reg .pred 	%p2; 
	setp.ne.u32 	%p1, %r14, 0; 
	bar.red.or.pred 	%p2, 0, %p1; 
	selp.u32 	%r15, 1, 0, %p2; 
	}
	setp.eq.s32 	%p3, %r15, 0;
	@%p3 bra 	$L__BB0_7;
	add.s32 	%r6, %r23, %r4;
	add.s32 	%r16, %r23, 1;
	shr.u32 	%r17, %r16, 31;
	add.s32 	%r18, %r16, %r17;
	shr.s32 	%r7, %r18, 1;
	setp.lt.s32 	%p4, %r6, %r7;
	@%p4 bra 	$L__BB0_6;
	shl.b32 	%r19, %r6, 3;
	add.s32 	%r21, %r12, %r19;
	ld.shared.f64 	%fd4, [%r21];
	ld.shared.f64 	%fd5, [%r3];
	add.f64 	%fd6, %fd4, %fd5;
	st.shared.f64 	[%r3], %fd6;
$L__BB0_6:
	add.s32 	%r22, %r23, -1;
	setp.lt.u32 	%p5, %r22, 2;
	selp.b16 	%rs4, 0, %rs4, %p5;
	mov.u32 	%r23, %r7;
	bra.uni 	$L__BB0_3;
$L__BB0_7:
	setp.ne.s32 	%p6, %r1, 0;
	@%p6 bra 	$L__BB0_9;
	ld.shared.f64 	%fd7, [_ZZ9block_sumPKdPdmE5sdata];
	cvta.to.global.u64 	%rd8, %rd3;
	mul.wide.u32 	%rd9, %r2, 8;
	add.s64 	%rd10, %rd8, %rd9;
	st.global.f64 	[%rd10], %fd7;
$L__BB0_9:
	ret;

}


// ===== COMPILED SASS (sm_100) =====

	.target	sm_100

	.elftype	@"ET_EXEC"


//--------------------- .note.nv.tkinfo           --------------------------
	.section	.note.nv.tkinfo,"",@"SHT_NOTE"
	.sectionflags	@"SHF_NOTE_NV_TKINFO"
	.tkinfo
        /*0018*/ 	.word	0x00000002
        /*0030*/ 	.string	""
        /*0030*/ 	.string	"ptxas"
        /*0030*/ 	.string	"Cuda compilation tools, release 13.0, V13.0.88"
        /*0030*/ 	.string	"Build cuda_13.0.r13.0/compiler.36424714_0"
        /*0030*/ 	.string	"-arch sm_100 -m 64 "



//--------------------- .note.nv.cuinfo           --------------------------
	.section	.note.nv.cuinfo,"",@"SHT_NOTE"
	.sectionflags	@"SHF_NOTE_NV_CUINFO"
        /*0018*/ 	.short	0x0002
        /*001a*/ 	.short	0x0064
        /*001c*/ 	.short	0x0082
	.zero		2


//--------------------- .nv.info                  --------------------------
	.section	.nv.info,"",@"SHT_CUDA_INFO"
	.align	4


	//----- nvinfo : EIATTR_REGCOUNT
	.align		4
        /*0000*/ 	.byte	0x04, 0x2f
        /*0002*/ 	.short	(.L_1 - .L_0)
	.align		4
.L_0:
        /*0004*/ 	.word	index@(_Z9block_sumPKdPdm)
        /*0008*/ 	.word	0x0000000e


	//----- nvinfo : EIATTR_FRAME_SIZE
	.align		4
.L_1:
        /*000c*/ 	.byte	0x04, 0x11
        /*000e*/ 	.short	(.L_3 - .L_2)
	.align		4
.L_2:
        /*0010*/ 	.word	index@(_Z9block_sumPKdPdm)
        /*0014*/ 	.word	0x00000000


	//----- nvinfo : EIATTR_MIN_STACK_SIZE
	.align		4
.L_3:
        /*0018*/ 	.byte	0x04, 0x12
        /*001a*/ 	.short	(.L_5 - .L_4)
	.align		4
.L_4:
        /*001c*/ 	.word	index@(_Z9block_sumPKdPdm)
        /*0020*/ 	.word	0x00000000
.L_5:


//--------------------- .nv.compat                --------------------------
	.section	.nv.compat,"",@"SHT_CUDA_COMPAT_INFO"
	.align	4
        /*0000*/ 	.byte	0x02, 0x09, 0x00, 0x00, 0x02, 0x02, 0x01, 0x00, 0x02, 0x05, 0x05, 0x00, 0x03, 0x07, 0x01, 0x01
        /*0010*/ 	.byte	0x02, 0x03, 0x00, 0x00, 0x02, 0x06, 0x01, 0x00, 0x04, 0x0b, 0x08, 0x00, 0x01, 0x00, 0x00, 0x00
        /*0020*/ 	.byte	0x00, 0x00, 0x00, 0x00


//--------------------- .nv.info._Z9block_sumPKdPdm --------------------------
	.section	.nv.info._Z9block_sumPKdPdm,"",@"SHT_CUDA_INFO"
	.sectionflags	@""
	.align	4


	//----- nvinfo : EIATTR_CUDA_API_VERSION
	.align		4
        /*0000*/ 	.byte	0x04, 0x37
        /*0002*/ 	.short	(.L_7 - .L_6)
.L_6:
        /*0004*/ 	.word	0x00000082


	//----- nvinfo : EIATTR_KPARAM_INFO
	.align		4
.L_7:
        /*0008*/ 	.byte	0x04, 0x17
        /*000a*/ 	.short	(.L_9 - .L_8)
.L_8:
        /*000c*/ 	.word	0x00000000
        /*0010*/ 	.short	0x0002
        /*0012*/ 	.short	0x0010
        /*0014*/ 	.byte	0x00, 0xf0, 0x21, 0x00


	//----- nvinfo : EIATTR_KPARAM_INFO
	.align		4
.L_9:
        /*0018*/ 	.byte	0x04, 0x17
        /*001a*/ 	.short	(.L_11 - .L_10)
.L_10:
        /*001c*/ 	.word	0x00000000
        /*0020*/ 	.short	0x0001
        /*0022*/ 	.short	0x0008
        /*0024*/ 	.byte	0x00, 0xf5, 0x21, 0x00


	//----- nvinfo : EIATTR_KPARAM_INFO
	.align		4
.L_11:
        /*0028*/ 	.byte	0x04, 0x17
        /*002a*/ 	.short	(.L_13 - .L_12)
.L_12:
        /*002c*/ 	.word	0x00000000
        /*0030*/ 	.short	0x0000
        /*0032*/ 	.short	0x0000
        /*0034*/ 	.byte	0x00, 0xf5, 0x21, 0x00


	//----- nvinfo : EIATTR_SPARSE_MMA_MASK
	.align		4
.L_13:
        /*0038*/ 	.byte	0x03, 0x50
        /*003a*/ 	.short	0x0000


	//----- nvinfo : EIATTR_MAXREG_COUNT
	.align		4
        /*003c*/ 	.byte	0x03, 0x1b
        /*003e*/ 	.short	0x00ff


	//----- nvinfo : EIATTR_NUM_BARRIERS
	.align		4
        /*0040*/ 	.byte	0x02, 0x4c
        /*0042*/ 	.byte	0x01
	.zero		1


	//----- nvinfo : EIATTR_MERCURY_ISA_VERSION
	.align		4
        /*0044*/ 	.byte	0x03, 0x5f
        /*0046*/ 	.short	0x0101


	//----- nvinfo : EIATTR_VRC_CTA_INIT_COUNT
	.align		4
        /*0048*/ 	.byte	0x02, 0x4a
	.zero		1
	.zero		1


	//----- nvinfo : EIATTR_EXIT_INSTR_OFFSETS
	.align		4
        /*004c*/ 	.byte	0x04, 0x1c
        /*004e*/ 	.short	(.L_15 - .L_14)


	//   ....[0]....
.L_14:
        /*0050*/ 	.word	0x00000310


	//   ....[1]....
        /*0054*/ 	.word	0x00000390


	//----- nvinfo : EIATTR_CBANK_PARAM_SIZE
	.align		4
.L_15:
        /*0058*/ 	.byte	0x03, 0x19
        /*005a*/ 	.short	0x0018


	//----- nvinfo : EIATTR_PARAM_CBANK
	.align		4
        /*005c*/ 	.byte	0x04, 0x0a
        /*005e*/ 	.short	(.L_17 - .L_16)
	.align		4
.L_16:
        /*0060*/ 	.word	index@(.nv.constant0._Z9block_sumPKdPdm)
        /*0064*/ 	.short	0x0380
        /*0066*/ 	.short	0x0018


	//----- nvinfo : EIATTR_SW_WAR
	.align		4
.L_17:
        /*0068*/ 	.byte	0x04, 0x36
        /*006a*/ 	.short	(.L_19 - .L_18)
.L_18:
        /*006c*/ 	.word	0x00000008
.L_19:


//--------------------- .nv.callgraph             --------------------------
	.section	.nv.callgraph,"",@"SHT_CUDA_CALLGRAPH"
	.align	4
	.sectionentsize	8
	.align		4
        /*0000*/ 	.word	0x00000000
	.align		4
        /*0004*/ 	.word	0xffffffff
	.align		4
        /*0008*/ 	.word	0x00000000
	.align		4
        /*000c*/ 	.word	0xfffffffe
	.align		4
        /*0010*/ 	.word	0x00000000
	.align		4
        /*0014*/ 	.word	0xfffffffd
	.align		4
        /*0018*/ 	.word	0x00000000
	.align		4
        /*001c*/ 	.word	0xfffffffc


//--------------------- .text._Z9block_sumPKdPdm  --------------------------
	.section	.text._Z9block_sumPKdPdm,"ax",@progbits
	.align	128
        .global         _Z9block_sumPKdPdm
        .type           _Z9block_sumPKdPdm,@function
        .size           _Z9block_sumPKdPdm,(.L_x_3 - _Z9block_sumPKdPdm)
        .other          _Z9block_sumPKdPdm,@"STO_CUDA_ENTRY STV_DEFAULT"
_Z9block_sumPKdPdm:
.text._Z9block_sumPKdPdm:
[----:B------:R-:W-:Y:S01]  /*0000*/  LDC R1, c[0x0][0x37c] ;  /* 0x0000df00ff017b82 */ /* 0x000fe20000000800 */
[----:B------:R-:W0:Y:S07]  /*0010*/  S2R R9, SR_TID.X ;  /* 0x0000000000097919 */ /* 0x000e2e0000002100 */
[----:B------:R-:W1:Y:S01]  /*0020*/  LDC.64 R6, c[0x0][0x390] ;  /* 0x0000e400ff067b82 */ /* 0x000e620000000a00 */
[----:B------:R-:W0:Y:S01]  /*0030*/  LDCU UR4, c[0x0][0x360] ;  /* 0x00006c00ff0477ac */ /* 0x000e220008000800 */
[----:B------:R-:W0:Y:S01]  /*0040*/  S2R R0, SR_CTAID.X ;  /* 0x0000000000007919 */ /* 0x000e220000002500 */
[----:B------:R-:W2:Y:S01]  /*0050*/  LDCU.64 UR6, c[0x0][0x358] ;  /* 0x00006b00ff0677ac */ /* 0x000ea20008000a00 */
[----:B0-----:R-:W-:-:S05]  /*0060*/  IMAD R3, R0, UR4, R9 ;  /* 0x0000000400037c24 */ /* 0x001fca000f8e0209 */
[----:B------:R-:W-:Y:S02]  /*0070*/  SHF.R.S32.HI R2, RZ, 0x1f, R3 ;  /* 0x0000001fff027819 */ /* 0x000fe40000011403 */
[----:B-1----:R-:W-:-:S04]  /*0080*/  ISETP.GE.U32.AND P0, PT, R3, R6, PT ;  /* 0x000000060300720c */ /* 0x002fc80003f06070 */
[----:B------:R-:W-:-:S13]  /*0090*/  ISETP.GE.U32.AND.EX P0, PT, R2, R7, PT, P0 ;  /* 0x000000070200720c */ /* 0x000fda0003f06100 */
[----:B------:R-:W0:Y:S02]  /*00a0*/  @!P0 LDC.64 R4, c[0x0][0x380] ;  /* 0x0000e000ff048b82 */ /* 0x000e240000000a00 */
[----:B0-----:R-:W-:-:S04]  /*00b0*/  @!P0 LEA R4, P1, R3, R4, 0x3 ;  /* 0x0000000403048211 */ /* 0x001fc800078218ff */
[----:B------:R-:W-:Y:S02]  /*00c0*/  @!P0 LEA.HI.X R5, R3, R5, R2, 0x3, P1 ;  /* 0x0000000503058211 */ /* 0x000fe400008f1c02 */
[----:B------:R-:W-:-:S06]  /*00d0*/  CS2R R2, SRZ ;  /* 0x0000000000027805 */ /* 0x000fcc000001ff00 */
[----:B--2---:R0:W2:Y:S01]  /*00e0*/  @!P0 LDG.E.64 R2, desc[UR6][R4.64] ;  /* 0x0000000604028981 */ /* 0x0040a2000c1e1b00 */
[----:B------:R-:W1:Y:S01]  /*00f0*/  S2UR UR5, SR_CgaCtaId ;  /* 0x00000000000579c3 */ /* 0x000e620000008800 */
[----:B------:R-:W-:Y:S01]  /*0100*/  UMOV UR4, 0x400 ;  /* 0x0000040000047882 */ /* 0x000fe20000000000 */
[----:B------:R-:W-:Y:S02]  /*0110*/  ISETP.NE.U32.AND P0, PT, R6, 0x1, PT ;  /* 0x000000010600780c */ /* 0x000fe40003f05070 */
[----:B------:R-:W-:Y:S02]  /*0120*/  ISETP.NE.AND P1, PT, R9, RZ, PT ;  /* 0x000000ff0900720c */ /* 0x000fe40003f25270 */
[----:B------:R-:W-:-:S04]  /*0130*/  ISETP.NE.AND.EX P0, PT, R7, RZ, PT, P0 ;  /* 0x000000ff0700720c */ /* 0x000fc80003f05300 */
[----:B0-----:R-:W-:Y:S01]  /*0140*/  SEL R4, RZ, 0x1, !P0 ;  /* 0x00000001ff047807 */ /* 0x001fe20004000000 */
[----:B-1----:R-:W-:-:S06]  /*0150*/  ULEA UR4, UR5, UR4, 0x18 ;  /* 0x0000000405047291 */ /* 0x002fcc000f8ec0ff */
[----:B------:R-:W-:-:S05]  /*0160*/  LEA R7, R9, UR4, 0x3 ;  /* 0x0000000409077c11 */ /* 0x000fca000f8e18ff */
[----:B--2---:R0:W-:Y:S01]  /*0170*/  STS.64 [R7], R2 ;  /* 0x0000000207007388 */ /* 0x0041e20000000a00 */
[----:B------:R-:W-:Y:S08]  /*0180*/  BAR.SYNC.DEFER_BLOCKING 0x0 ;  /* 0x0000000000007b1d */ /* 0x000ff00000010000 */
[----:B------:R-:W-:Y:S06]  /*0190*/  BAR.RED.OR.DEFER_BLOCKING 0x0, P0 ;  /* 0x0000000000007b1d */ /* 0x000fec0000014800 */
[----:B------:R-:W1:Y:S02]  /*01a0*/  B2R.RESULT RZ, P2 ;  /* 0x0000000000ff731c */ /* 0x000e640000044000 */
[----:B01----:R-:W-:Y:S05]  /*01b0*/  @!P2 BRA `(.L_x_0) ;  /* 0x000000000054a947 */ /* 0x003fea0003800000 */
[----:B------:R-:W-:Y:S01]  /*01c0*/  LOP3.LUT R6, RZ, R9, RZ, 0x33, !PT ;  /* 0x00000009ff067212 */ /* 0x000fe200078e33ff */
[----:B------:R-:W-:Y:S01]  /*01d0*/  IMAD.MOV.U32 R9, RZ, RZ, 0x400 ;  /* 0x00000400ff097424 */ /* 0x000fe200078e00ff */
[----:B------:R-:W-:-:S07]  /*01e0*/  PRMT R8, R4, 0x7610, R8 ;  /* 0x0000761004087816 */ /* 0x000fce0000000008 */
.L_x_1:
[C---:B------:R-:W-:Y:S02]  /*01f0*/  VIADD R2, R9.reuse, 0x1 ;  /* 0x0000000109027836 */ /* 0x040fe40000000000 */
[----:B------:R-:W-:Y:S02]  /*0200*/  IMAD.IADD R10, R6, 0x1, R9 ;  /* 0x00000001060a7824 */ /* 0x000fe400078e0209 */
[----:B------:R-:W-:Y:S01]  /*0210*/  VIADD R9, R9, 0xffffffff ;  /* 0xffffffff09097836 */ /* 0x000fe20000000000 */
[----:B------:R-:W-:-:S04]  /*0220*/  LEA.HI R2, R2, R2, RZ, 0x1 ;  /* 0x0000000202027211 */ /* 0x000fc800078f08ff */
[----:B------:R-:W-:Y:S02]  /*0230*/  SHF.R.S32.HI R11, RZ, 0x1, R2 ;  /* 0x00000001ff0b7819 */ /* 0x000fe40000011402 */
[----:B------:R-:W-:Y:S02]  /*0240*/  ISETP.GE.U32.AND P0, PT, R9, 0x2, PT ;  /* 0x000000020900780c */ /* 0x000fe40003f06070 */
[----:B------:R-:W-:Y:S01]  /*0250*/  ISETP.GE.AND P2, PT, R10, R11, PT ;  /* 0x0000000b0a00720c */ /* 0x000fe20003f46270 */
[----:B------:R-:W-:Y:S01]  /*0260*/  IMAD.MOV.U32 R9, RZ, RZ, R11 ;  /* 0x000000ffff097224 */ /* 0x000fe200078e000b */
[----:B------:R-:W-:-:S04]  /*0270*/  SEL R8, R8, RZ, P0 ;  /* 0x000000ff08087207 */ /* 0x000fc80000000000 */
[----:B------:R-:W-:-:S07]  /*0280*/  LOP3.LUT P0, RZ, R8, 0xff, RZ, 0xc0, !PT ;  /* 0x000000ff08ff7812 */ /* 0x000fce000780c0ff */
[----:B------:R-:W-:Y:S01]  /*0290*/  @P2 LEA R10, R10, UR4, 0x3 ;  /* 0x000000040a0a2c11 */ /* 0x000fe2000f8e18ff */
[----:B------:R-:W-:Y:S04]  /*02a0*/  @P2 LDS.64 R4, [R7] ;  /* 0x0000000007042984 */ /* 0x000fe80000000a00 */
[----:B------:R-:W0:Y:S02]  /*02b0*/  @P2 LDS.64 R2, [R10] ;  /* 0x000000000a022984 */ /* 0x000e240000000a00 */
[----:B0-----:R-:W-:-:S07]  /*02c0*/  @P2 DADD R2, R2, R4 ;  /* 0x0000000002022229 */ /* 0x001fce0000000004 */
[----:B------:R0:W-:Y:S01]  /*02d0*/  @P2 STS.64 [R7], R2 ;  /* 0x0000000207002388 */ /* 0x0001e20000000a00 */
[----:B------:R-:W-:Y:S06]  /*02e0*/  BAR.RED.OR.DEFER_BLOCKING 0x0, P0 ;  /* 0x0000000000007b1d */ /* 0x000fec0000014800 */
[----:B------:R-:W1:Y:S02]  /*02f0*/  B2R.RESULT RZ, P0 ;  /* 0x0000000000ff731c */ /* 0x000e640000004000 */
[----:B01----:R-:W-:Y:S05]  /*0300*/  @P0 BRA `(.L_x_1) ;  /* 0xfffffffc00b80947 */ /* 0x003fea000383ffff */
.L_x_0:
[----:B------:R-:W-:Y:S05]  /*0310*/  @P1 EXIT ;  /* 0x000000000000194d */ /* 0x000fea0003800000 */
[----:B------:R-:W0:Y:S01]  /*0320*/  S2UR UR5, SR_CgaCtaId ;  /* 0x00000000000579c3 */ /* 0x000e220000008800 */
[----:B------:R-:W-:-:S07]  /*0330*/  UMOV UR4, 0x400 ;  /* 0x0000040000047882 */ /* 0x000fce0000000000 */
[----:B------:R-:W1:Y:S01]  /*0340*/  LDC.64 R4, c[0x0][0x388] ;  /* 0x0000e200ff047b82 */ /* 0x000e620000000a00 */
[----:B0-----:R-:W-:Y:S01]  /*0350*/  ULEA UR4, UR5, UR4, 0x18 ;  /* 0x0000000405047291 */ /* 0x001fe2000f8ec0ff */
[----:B-1----:R-:W-:-:S08]  /*0360*/  IMAD.WIDE.U32 R4, R0, 0x8, R4 ;  /* 0x0000000800047825 */ /* 0x002fd000078e0004 */
[----:B------:R-:W0:Y:S04]  /*0370*/  LDS.64 R2, [UR4] ;  /* 0x00000004ff027984 */ /* 0x000e280008000a00 */
[----:B0-----:R-:W-:Y:S01]  /*0380*/  STG.E.64 desc[UR6][R4.64], R2 ;  /* 0x0000000204007986 */ /* 0x001fe2000c101b06 */
[----:B------:R-:W-:Y:S05]  /*0390*/  EXIT ;  /* 0x000000000000794d */ /* 0x000fea0003800000 */
.L_x_2:
[----:B------:R-:W-:-:S00]  /*03a0*/  BRA `(.L_x_2) ;  /* 0xfffffffc00fc7947 */ /* 0x000fc0000383ffff */
[----:B------:R-:W-:-:S00]  /*03b0*/  NOP ;  /* 0x0000000000007918 */ /* 0x000fc00000000000 */
        /* <DEDUP_REMOVED lines=12> */
.L_x_3:


//--------------------- .nv.shared._Z9block_sumPKdPdm --------------------------
	.section	.nv.shared._Z9block_sumPKdPdm,"aw",@nobits
	.sectionflags	@""
	.align	8
.nv.shared._Z9block_sumPKdPdm:
	.zero		9216


//--------------------- .nv.shared.reserved.0     --------------------------
	.section	.nv.shared.reserved.0,"aw",@nobits
	.weak		__nv_reservedSMEM_offset_0_alias
	.size		__nv_reservedSMEM_offset_0_alias, 0, 64
	.other		__nv_reservedSMEM_offset_0_alias,@"STO_CUDA_RESERVED_SHARED STV_DEFAULT"
__nv_reservedSMEM_offset_0_alias:
	.zero		0
	.zero		64


//--------------------- .nv.constant0._Z9block_sumPKdPdm --------------------------
	.section	.nv.constant0._Z9block_sumPKdPdm,"a",@progbits
	.sectionflags	@""
	.align	4
.nv.constant0._Z9block_sumPKdPdm:
	.zero		920


//--------------------- SYMBOLS --------------------------

	.type		.nv.reservedSmem.offset0,@object
	.size		.nv.reservedSmem.offset0,0x4
	.type		.nv.reservedSmem.cap,@object
	.size		.nv.reservedSmem.cap,0x4
